//
// Generated by NVIDIA NVVM Compiler
//
// Compiler Build ID: CL-36424714
// Cuda compilation tools, release 13.0, V13.0.88
// Based on NVVM 20.0.0
//

.version 9.0
.target sm_100
.address_size 64

	// .globl	_Z6reducePiS_

.visible .entry _Z6reducePiS_(
	.param .u64 .ptr .align 1 _Z6reducePiS__param_0,
	.param .u64 .ptr .align 1 _Z6reducePiS__param_1
)
{


	ret;

}


// ===== COMPILED SASS (sm_100) =====

	.target	sm_100

	.elftype	@"ET_EXEC"


//--------------------- .note.nv.tkinfo           --------------------------
	.section	.note.nv.tkinfo,"",@"SHT_NOTE"
	.sectionflags	@"SHF_NOTE_NV_TKINFO"
	.tkinfo
        /*0018*/ 	.word	0x00000002
        /*0030*/ 	.string	""
        /*0030*/ 	.string	"ptxas"
        /*0030*/ 	.string	"Cuda compilation tools, release 13.0, V13.0.88"
        /*0030*/ 	.string	"Build cuda_13.0.r13.0/compiler.36424714_0"
        /*0030*/ 	.string	"-arch sm_100 -m 64 "



//--------------------- .note.nv.cuinfo           --------------------------
	.section	.note.nv.cuinfo,"",@"SHT_NOTE"
	.sectionflags	@"SHF_NOTE_NV_CUINFO"
        /*0018*/ 	.short	0x0002
        /*001a*/ 	.short	0x0064
        /*001c*/ 	.short	0x0082
	.zero		2


//--------------------- .nv.info                  --------------------------
	.section	.nv.info,"",@"SHT_CUDA_INFO"
	.align	4


	//----- nvinfo : EIATTR_REGCOUNT
	.align		4
        /*0000*/ 	.byte	0x04, 0x2f
        /*0002*/ 	.short	(.L_1 - .L_0)
	.align		4
.L_0:
        /*0004*/ 	.word	index@(_Z6reducePiS_)
        /*0008*/ 	.word	0x00000004


	//----- nvinfo : EIATTR_FRAME_SIZE
	.align		4
.L_1:
        /*000c*/ 	.byte	0x04, 0x11
        /*000e*/ 	.short	(.L_3 - .L_2)
	.align		4
.L_2:
        /*0010*/ 	.word	index@(_Z6reducePiS_)
        /*0014*/ 	.word	0x00000000


	//----- nvinfo : EIATTR_MIN_STACK_SIZE
	.align		4
.L_3:
        /*0018*/ 	.byte	0x04, 0x12
        /*001a*/ 	.short	(.L_5 - .L_4)
	.align		4
.L_4:
        /*001c*/ 	.word	index@(_Z6reducePiS_)
        /*0020*/ 	.word	0x00000000
.L_5:


//--------------------- .nv.compat                --------------------------
	.section	.nv.compat,"",@"SHT_CUDA_COMPAT_INFO"
	.align	4
        /*0000*/ 	.byte	0x02, 0x09, 0x00, 0x00, 0x02, 0x02, 0x01, 0x00, 0x02, 0x05, 0x05, 0x00, 0x03, 0x07, 0x01, 0x01
        /*0010*/ 	.byte	0x02, 0x03, 0x00, 0x00, 0x02, 0x06, 0x01, 0x00, 0x04, 0x0b, 0x08, 0x00, 0x09, 0x00, 0x00, 0x00
        /*0020*/ 	.byte	0x00, 0x00, 0x00, 0x00


//--------------------- .nv.info._Z6reducePiS_    --------------------------
	.section	.nv.info._Z6reducePiS_,"",@"SHT_CUDA_INFO"
	.sectionflags	@""
	.align	4


	//----- nvinfo : EIATTR_CUDA_API_VERSION
	.align		4
        /*0000*/ 	.byte	0x04, 0x37
        /*0002*/ 	.short	(.L_7 - .L_6)
.L_6:
        /*0004*/ 	.word	0x00000082


	//----- nvinfo : EIATTR_KPARAM_INFO
	.align		4
.L_7:
        /*0008*/ 	.byte	0x04, 0x17
        /*000a*/ 	.short	(.L_9 - .L_8)
.L_8:
        /*000c*/ 	.word	0x00000000
        /*0010*/ 	.short	0x0001
        /*0012*/ 	.short	0x0008
        /*0014*/ 	.byte	0x00, 0xf5, 0x21, 0x00


	//----- nvinfo : EIATTR_KPARAM_INFO
	.align		4
.L_9:
        /*0018*/ 	.byte	0x04, 0x17
        /*001a*/ 	.short	(.L_11 - .L_10)
.L_10:
        /*001c*/ 	.word	0x00000000
        /*0020*/ 	.short	0x0000
        /*0022*/ 	.short	0x0000
        /*0024*/ 	.byte	0x00, 0xf5, 0x21, 0x00


	//----- nvinfo : EIATTR_SPARSE_MMA_MASK
	.align		4
.L_11:
        /*0028*/ 	.byte	0x03, 0x50
        /*002a*/ 	.short	0x0000


	//----- nvinfo : EIATTR_MAXREG_COUNT
	.align		4
        /*002c*/ 	.byte	0x03, 0x1b
        /*002e*/ 	.short	0x00ff


	//----- nvinfo : EIATTR_MERCURY_ISA_VERSION
	.align		4
        /*0030*/ 	.byte	0x03, 0x5f
        /*0032*/ 	.short	0x0101


	//----- nvinfo : EIATTR_VRC_CTA_INIT_COUNT
	.align		4
        /*0034*/ 	.byte	0x02, 0x4a
	.zero		1
	.zero		1


	//----- nvinfo : EIATTR_EXIT_INSTR_OFFSETS
	.align		4
        /*0038*/ 	.byte	0x04, 0x1c
        /*003a*/ 	.short	(.L_13 - .L_12)


	//   ....[0]....
.L_12:
        /*003c*/ 	.word	0x00000010


	//----- nvinfo : EIATTR_CBANK_PARAM_SIZE
	.align		4
.L_13:
        /*0040*/ 	.byte	0x03, 0x19
        /*0042*/ 	.short	0x0010


	//----- nvinfo : EIATTR_PARAM_CBANK
	.align		4
        /*0044*/ 	.byte	0x04, 0x0a
        /*0046*/ 	.short	(.L_15 - .L_14)
	.align		4
.L_14:
        /*0048*/ 	.word	index@(.nv.constant0._Z6reducePiS_)
        /*004c*/ 	.short	0x0380
        /*004e*/ 	.short	0x0010


	//----- nvinfo : EIATTR_SW_WAR
	.align		4
.L_15:
        /*0050*/ 	.byte	0x04, 0x36
        /*0052*/ 	.short	(.L_17 - .L_16)
.L_16:
        /*0054*/ 	.word	0x00000008
.L_17:


//--------------------- .nv.callgraph             --------------------------
	.section	.nv.callgraph,"",@"SHT_CUDA_CALLGRAPH"
	.align	4
	.sectionentsize	8
	.align		4
        /*0000*/ 	.word	0x00000000
	.align		4
        /*0004*/ 	.word	0xffffffff
	.align		4
        /*0008*/ 	.word	0x00000000
	.align		4
        /*000c*/ 	.word	0xfffffffe
	.align		4
        /*0010*/ 	.word	0x00000000
	.align		4
        /*0014*/ 	.word	0xfffffffd
	.align		4
        /*0018*/ 	.word	0x00000000
	.align		4
        /*001c*/ 	.word	0xfffffffc


//--------------------- .text._Z6reducePiS_       --------------------------
	.section	.text._Z6reducePiS_,"ax",@progbits
	.align	128
        .global         _Z6reducePiS_
        .type           _Z6reducePiS_,@function
        .size           _Z6reducePiS_,(.L_x_1 - _Z6reducePiS_)
        .other          _Z6reducePiS_,@"STO_CUDA_ENTRY STV_DEFAULT"
_Z6reducePiS_:
.text._Z6reducePiS_:
[----:B------:R-:W-:Y:S01]  /*0000*/  LDC R1, c[0x0][0x37c] ;  /* 0x0000df00ff017b82 */ /* 0x000fe20000000800 */
[----:B------:R-:W-:Y:S05]  /*0010*/  EXIT ;  /* 0x000000000000794d */ /* 0x000fea0003800000 */
.L_x_0:
[----:B------:R-:W-:-:S00]  /*0020*/  BRA `(.L_x_0) ;  /* 0xfffffffc00fc7947 */ /* 0x000fc0000383ffff */
[----:B------:R-:W-:-:S00]  /*0030*/  NOP ;  /* 0x0000000000007918 */ /* 0x000fc00000000000 */
        /* <DEDUP_REMOVED lines=12> */
.L_x_1:


//--------------------- .nv.shared.reserved.0     --------------------------
	.section	.nv.shared.reserved.0,"aw",@nobits
	.weak		__nv_reservedSMEM_offset_0_alias
	.size		__nv_reservedSMEM_offset_0_alias, 0, 64
	.other		__nv_reservedSMEM_offset_0_alias,@"STO_CUDA_RESERVED_SHARED STV_DEFAULT"
__nv_reservedSMEM_offset_0_alias:
	.zero		0
	.zero		64


//--------------------- .nv.constant0._Z6reducePiS_ --------------------------
	.section	.nv.constant0._Z6reducePiS_,"a",@progbits
	.sectionflags	@""
	.align	4
.nv.constant0._Z6reducePiS_:
	.zero		912


//--------------------- SYMBOLS --------------------------

	.type		.nv.reservedSmem.offset0,@object
	.size		.nv.reservedSmem.offset0,0x4
